//
// Generated by NVIDIA NVVM Compiler
//
// Compiler Build ID: CL-36424714
// Cuda compilation tools, release 13.0, V13.0.88
// Based on NVVM 20.0.0
//

.version 9.0
.target sm_100
.address_size 64

	// .globl	_Z7vec_addPKiS0_Pi

.visible .entry _Z7vec_addPKiS0_Pi(
	.param .u64 .ptr .align 1 _Z7vec_addPKiS0_Pi_param_0,
	.param .u64 .ptr .align 1 _Z7vec_addPKiS0_Pi_param_1,
	.param .u64 .ptr .align 1 _Z7vec_addPKiS0_Pi_param_2
)
{
	.reg .b32 	%r<5>;
	.reg .b64 	%rd<11>;

	ld.param.u64 	%rd1, [_Z7vec_addPKiS0_Pi_param_0];
	ld.param.u64 	%rd2, [_Z7vec_addPKiS0_Pi_param_1];
	ld.param.u64 	%rd3, [_Z7vec_addPKiS0_Pi_param_2];
	cvta.to.global.u64 	%rd4, %rd3;
	cvta.to.global.u64 	%rd5, %rd2;
	cvta.to.global.u64 	%rd6, %rd1;
	mov.u32 	%r1, %tid.x;
	mul.wide.u32 	%rd7, %r1, 4;
	add.s64 	%rd8, %rd6, %rd7;
	ld.global.u32 	%r2, [%rd8];
	add.s64 	%rd9, %rd5, %rd7;
	ld.global.u32 	%r3, [%rd9];
	add.s32 	%r4, %r3, %r2;
	add.s64 	%rd10, %rd4, %rd7;
	st.global.u32 	[%rd10], %r4;
	ret;

}


// ===== COMPILED SASS (sm_100) =====

	.target	sm_100

	.elftype	@"ET_EXEC"


//--------------------- .note.nv.tkinfo           --------------------------
	.section	.note.nv.tkinfo,"",@"SHT_NOTE"
	.sectionflags	@"SHF_NOTE_NV_TKINFO"
	.tkinfo
        /*0018*/ 	.word	0x00000002
        /*0030*/ 	.string	""
        /*0030*/ 	.string	"ptxas"
        /*0030*/ 	.string	"Cuda compilation tools, release 13.0, V13.0.88"
        /*0030*/ 	.string	"Build cuda_13.0.r13.0/compiler.36424714_0"
        /*0030*/ 	.string	"-arch sm_100 -m 64 "



//--------------------- .note.nv.cuinfo           --------------------------
	.section	.note.nv.cuinfo,"",@"SHT_NOTE"
	.sectionflags	@"SHF_NOTE_NV_CUINFO"
        /*0018*/ 	.short	0x0002
        /*001a*/ 	.short	0x0064
        /*001c*/ 	.short	0x0082
	.zero		2


//--------------------- .nv.info                  --------------------------
	.section	.nv.info,"",@"SHT_CUDA_INFO"
	.align	4


	//----- nvinfo : EIATTR_REGCOUNT
	.align		4
        /*0000*/ 	.byte	0x04, 0x2f
        /*0002*/ 	.short	(.L_1 - .L_0)
	.align		4
.L_0:
        /*0004*/ 	.word	index@(_Z7vec_addPKiS0_Pi)
        /*0008*/ 	.word	0x0000000c


	//----- nvinfo : EIATTR_FRAME_SIZE
	.align		4
.L_1:
        /*000c*/ 	.byte	0x04, 0x11
        /*000e*/ 	.short	(.L_3 - .L_2)
	.align		4
.L_2:
        /*0010*/ 	.word	index@(_Z7vec_addPKiS0_Pi)
        /*0014*/ 	.word	0x00000000


	//----- nvinfo : EIATTR_MIN_STACK_SIZE
	.align		4
.L_3:
        /*0018*/ 	.byte	0x04, 0x12
        /*001a*/ 	.short	(.L_5 - .L_4)
	.align		4
.L_4:
        /*001c*/ 	.word	index@(_Z7vec_addPKiS0_Pi)
        /*0020*/ 	.word	0x00000000
.L_5:


//--------------------- .nv.compat                --------------------------
	.section	.nv.compat,"",@"SHT_CUDA_COMPAT_INFO"
	.align	4
        /*0000*/ 	.byte	0x02, 0x09, 0x00, 0x00, 0x02, 0x02, 0x01, 0x00, 0x02, 0x05, 0x05, 0x00, 0x03, 0x07, 0x01, 0x01
        /*0010*/ 	.byte	0x02, 0x03, 0x00, 0x00, 0x02, 0x06, 0x01, 0x00, 0x04, 0x0b, 0x08, 0x00, 0x09, 0x00, 0x00, 0x00
        /*0020*/ 	.byte	0x00, 0x00, 0x00, 0x00


//--------------------- .nv.info._Z7vec_addPKiS0_Pi --------------------------
	.section	.nv.info._Z7vec_addPKiS0_Pi,"",@"SHT_CUDA_INFO"
	.sectionflags	@""
	.align	4


	//----- nvinfo : EIATTR_CUDA_API_VERSION
	.align		4
        /*0000*/ 	.byte	0x04, 0x37
        /*0002*/ 	.short	(.L_7 - .L_6)
.L_6:
        /*0004*/ 	.word	0x00000082


	//----- nvinfo : EIATTR_KPARAM_INFO
	.align		4
.L_7:
        /*0008*/ 	.byte	0x04, 0x17
        /*000a*/ 	.short	(.L_9 - .L_8)
.L_8:
        /*000c*/ 	.word	0x00000000
        /*0010*/ 	.short	0x0002
        /*0012*/ 	.short	0x0010
        /*0014*/ 	.byte	0x00, 0xf5, 0x21, 0x00


	//----- nvinfo : EIATTR_KPARAM_INFO
	.align		4
.L_9:
        /*0018*/ 	.byte	0x04, 0x17
        /*001a*/ 	.short	(.L_11 - .L_10)
.L_10:
        /*001c*/ 	.word	0x00000000
        /*0020*/ 	.short	0x0001
        /*0022*/ 	.short	0x0008
        /*0024*/ 	.byte	0x00, 0xf5, 0x21, 0x00


	//----- nvinfo : EIATTR_KPARAM_INFO
	.align		4
.L_11:
        /*0028*/ 	.byte	0x04, 0x17
        /*002a*/ 	.short	(.L_13 - .L_12)
.L_12:
        /*002c*/ 	.word	0x00000000
        /*0030*/ 	.short	0x0000
        /*0032*/ 	.short	0x0000
        /*0034*/ 	.byte	0x00, 0xf5, 0x21, 0x00


	//----- nvinfo : EIATTR_SPARSE_MMA_MASK
	.align		4
.L_13:
        /*0038*/ 	.byte	0x03, 0x50
        /*003a*/ 	.short	0x0000


	//----- nvinfo : EIATTR_MAXREG_COUNT
	.align		4
        /*003c*/ 	.byte	0x03, 0x1b
        /*003e*/ 	.short	0x00ff


	//----- nvinfo : EIATTR_MERCURY_ISA_VERSION
	.align		4
        /*0040*/ 	.byte	0x03, 0x5f
        /*0042*/ 	.short	0x0101


	//----- nvinfo : EIATTR_VRC_CTA_INIT_COUNT
	.align		4
        /*0044*/ 	.byte	0x02, 0x4a
	.zero		1
	.zero		1


	//----- nvinfo : EIATTR_EXIT_INSTR_OFFSETS
	.align		4
        /*0048*/ 	.byte	0x04, 0x1c
        /*004a*/ 	.short	(.L_15 - .L_14)


	//   ....[0]....
.L_14:
        /*004c*/ 	.word	0x000000d0


	//----- nvinfo : EIATTR_CBANK_PARAM_SIZE
	.align		4
.L_15:
        /*0050*/ 	.byte	0x03, 0x19
        /*0052*/ 	.short	0x0018


	//----- nvinfo : EIATTR_PARAM_CBANK
	.align		4
        /*0054*/ 	.byte	0x04, 0x0a
        /*0056*/ 	.short	(.L_17 - .L_16)
	.align		4
.L_16:
        /*0058*/ 	.word	index@(.nv.constant0._Z7vec_addPKiS0_Pi)
        /*005c*/ 	.short	0x0380
        /*005e*/ 	.short	0x0018


	//----- nvinfo : EIATTR_SW_WAR
	.align		4
.L_17:
        /*0060*/ 	.byte	0x04, 0x36
        /*0062*/ 	.short	(.L_19 - .L_18)
.L_18:
        /*0064*/ 	.word	0x00000008
.L_19:


//--------------------- .nv.callgraph             --------------------------
	.section	.nv.callgraph,"",@"SHT_CUDA_CALLGRAPH"
	.align	4
	.sectionentsize	8
	.align		4
        /*0000*/ 	.word	0x00000000
	.align		4
        /*0004*/ 	.word	0xffffffff
	.align		4
        /*0008*/ 	.word	0x00000000
	.align		4
        /*000c*/ 	.word	0xfffffffe
	.align		4
        /*0010*/ 	.word	0x00000000
	.align		4
        /*0014*/ 	.word	0xfffffffd
	.align		4
        /*0018*/ 	.word	0x00000000
	.align		4
        /*001c*/ 	.word	0xfffffffc


//--------------------- .text._Z7vec_addPKiS0_Pi  --------------------------
	.section	.text._Z7vec_addPKiS0_Pi,"ax",@progbits
	.align	128
        .global         _Z7vec_addPKiS0_Pi
        .type           _Z7vec_addPKiS0_Pi,@function
        .size           _Z7vec_addPKiS0_Pi,(.L_x_1 - _Z7vec_addPKiS0_Pi)
        .other          _Z7vec_addPKiS0_Pi,@"STO_CUDA_ENTRY STV_DEFAULT"
_Z7vec_addPKiS0_Pi:
.text._Z7vec_addPKiS0_Pi:
[----:B------:R-:W-:Y:S01]  /*0000*/  LDC R1, c[0x0][0x37c] ;  /* 0x0000df00ff017b82 */ /* 0x000fe20000000800 */
[----:B------:R-:W0:Y:S07]  /*0010*/  S2R R9, SR_TID.X ;  /* 0x0000000000097919 */ /* 0x000e2e0000002100 */
[----:B------:R-:W0:Y:S01]  /*0020*/  LDC.64 R2, c[0x0][0x380] ;  /* 0x0000e000ff027b82 */ /* 0x000e220000000a00 */
[----:B------:R-:W1:Y:S07]  /*0030*/  LDCU.64 UR4, c[0x0][0x358] ;  /* 0x00006b00ff0477ac */ /* 0x000e6e0008000a00 */
[----:B------:R-:W2:Y:S08]  /*0040*/  LDC.64 R4, c[0x0][0x388] ;  /* 0x0000e200ff047b82 */ /* 0x000eb00000000a00 */
[----:B------:R-:W3:Y:S01]  /*0050*/  LDC.64 R6, c[0x0][0x390] ;  /* 0x0000e400ff067b82 */ /* 0x000ee20000000a00 */
[----:B0-----:R-:W-:-:S04]  /*0060*/  IMAD.WIDE.U32 R2, R9, 0x4, R2 ;  /* 0x0000000409027825 */ /* 0x001fc800078e0002 */
[C---:B--2---:R-:W-:Y:S02]  /*0070*/  IMAD.WIDE.U32 R4, R9.reuse, 0x4, R4 ;  /* 0x0000000409047825 */ /* 0x044fe400078e0004 */
[----:B-1----:R-:W2:Y:S04]  /*0080*/  LDG.E R2, desc[UR4][R2.64] ;  /* 0x0000000402027981 */ /* 0x002ea8000c1e1900 */
[----:B------:R-:W2:Y:S01]  /*0090*/  LDG.E R5, desc[UR4][R4.64] ;  /* 0x0000000404057981 */ /* 0x000ea2000c1e1900 */
[----:B---3--:R-:W-:Y:S01]  /*00a0*/  IMAD.WIDE.U32 R6, R9, 0x4, R6 ;  /* 0x0000000409067825 */ /* 0x008fe200078e0006 */
[----:B--2---:R-:W-:-:S05]  /*00b0*/  IADD3 R9, PT, PT, R2, R5, RZ ;  /* 0x0000000502097210 */ /* 0x004fca0007ffe0ff */
[----:B------:R-:W-:Y:S01]  /*00c0*/  STG.E desc[UR4][R6.64], R9 ;  /* 0x0000000906007986 */ /* 0x000fe2000c101904 */
[----:B------:R-:W-:Y:S05]  /*00d0*/  EXIT ;  /* 0x000000000000794d */ /* 0x000fea0003800000 */
.L_x_0:
[----:B------:R-:W-:-:S00]  /*00e0*/  BRA `(.L_x_0) ;  /* 0xfffffffc00fc7947 */ /* 0x000fc0000383ffff */
[----:B------:R-:W-:-:S00]  /*00f0*/  NOP ;  /* 0x0000000000007918 */ /* 0x000fc00000000000 */
        /* <DEDUP_REMOVED lines=8> */
.L_x_1:


//--------------------- .nv.shared.reserved.0     --------------------------
	.section	.nv.shared.reserved.0,"aw",@nobits
	.weak		__nv_reservedSMEM_offset_0_alias
	.size		__nv_reservedSMEM_offset_0_alias, 0, 64
	.other		__nv_reservedSMEM_offset_0_alias,@"STO_CUDA_RESERVED_SHARED STV_DEFAULT"
__nv_reservedSMEM_offset_0_alias:
	.zero		0
	.zero		64


//--------------------- .nv.constant0._Z7vec_addPKiS0_Pi --------------------------
	.section	.nv.constant0._Z7vec_addPKiS0_Pi,"a",@progbits
	.sectionflags	@""
	.align	4
.nv.constant0._Z7vec_addPKiS0_Pi:
	.zero		920


//--------------------- SYMBOLS --------------------------

	.type		.nv.reservedSmem.offset0,@object
	.size		.nv.reservedSmem.offset0,0x4
